//
// Generated by NVIDIA NVVM Compiler
//
// Compiler Build ID: CL-36424714
// Cuda compilation tools, release 13.0, V13.0.88
// Based on NVVM 20.0.0
//

.version 9.0
.target sm_100
.address_size 64

	// .globl	_Z12matmul_naivePKfS0_Pfiii
// _ZZ12matmul_tiledPKfS0_PfiiiE4sh_A has been demoted
// _ZZ12matmul_tiledPKfS0_PfiiiE4sh_B has been demoted

.visible .entry _Z12matmul_naivePKfS0_Pfiii(
	.param .u64 .ptr .align 1 _Z12matmul_naivePKfS0_Pfiii_param_0,
	.param .u64 .ptr .align 1 _Z12matmul_naivePKfS0_Pfiii_param_1,
	.param .u64 .ptr .align 1 _Z12matmul_naivePKfS0_Pfiii_param_2,
	.param .u32 _Z12matmul_naivePKfS0_Pfiii_param_3,
	.param .u32 _Z12matmul_naivePKfS0_Pfiii_param_4,
	.param .u32 _Z12matmul_naivePKfS0_Pfiii_param_5
)
{
	.reg .pred 	%p<13>;
	.reg .b32 	%r<41>;
	.reg .b32 	%f<68>;
	.reg .b64 	%rd<53>;

	ld.param.u64 	%rd7, [_Z12matmul_naivePKfS0_Pfiii_param_0];
	ld.param.u64 	%rd8, [_Z12matmul_naivePKfS0_Pfiii_param_1];
	ld.param.u64 	%rd6, [_Z12matmul_naivePKfS0_Pfiii_param_2];
	ld.param.u32 	%r20, [_Z12matmul_naivePKfS0_Pfiii_param_3];
	ld.param.u32 	%r18, [_Z12matmul_naivePKfS0_Pfiii_param_4];
	ld.param.u32 	%r19, [_Z12matmul_naivePKfS0_Pfiii_param_5];
	cvta.to.global.u64 	%rd1, %rd8;
	cvta.to.global.u64 	%rd2, %rd7;
	mov.u32 	%r21, %ctaid.y;
	mov.u32 	%r22, %ntid.y;
	mov.u32 	%r23, %tid.y;
	mad.lo.s32 	%r1, %r21, %r22, %r23;
	mov.u32 	%r24, %ctaid.x;
	mov.u32 	%r25, %ntid.x;
	mov.u32 	%r26, %tid.x;
	mad.lo.s32 	%r2, %r24, %r25, %r26;
	setp.ge.s32 	%p1, %r1, %r20;
	setp.ge.s32 	%p2, %r2, %r18;
	or.pred  	%p3, %p1, %p2;
	@%p3 bra 	$L__BB0_14;
	setp.lt.s32 	%p4, %r19, 1;
	mov.f32 	%f67, 0f00000000;
	@%p4 bra 	$L__BB0_13;
	mul.lo.s32 	%r3, %r19, %r1;
	and.b32  	%r4, %r19, 7;
	setp.lt.u32 	%p5, %r19, 8;
	mov.f32 	%f67, 0f00000000;
	mov.b32 	%r39, 0;
	@%p5 bra 	$L__BB0_5;
	and.b32  	%r39, %r19, 2147483640;
	neg.s32 	%r37, %r39;
	shl.b32 	%r7, %r18, 3;
	mul.wide.u32 	%rd9, %r3, 4;
	add.s64 	%rd10, %rd9, %rd2;
	add.s64 	%rd52, %rd10, 16;
	mov.f32 	%f67, 0f00000000;
	mul.wide.s32 	%rd13, %r18, 4;
	mov.u32 	%r36, %r2;
$L__BB0_4:
	.pragma "nounroll";
	ld.global.f32 	%f17, [%rd52+-16];
	mul.wide.s32 	%rd11, %r36, 4;
	add.s64 	%rd12, %rd1, %rd11;
	ld.global.f32 	%f18, [%rd12];
	fma.rn.f32 	%f19, %f17, %f18, %f67;
	ld.global.f32 	%f20, [%rd52+-12];
	add.s64 	%rd14, %rd12, %rd13;
	ld.global.f32 	%f21, [%rd14];
	fma.rn.f32 	%f22, %f20, %f21, %f19;
	ld.global.f32 	%f23, [%rd52+-8];
	add.s64 	%rd15, %rd14, %rd13;
	ld.global.f32 	%f24, [%rd15];
	fma.rn.f32 	%f25, %f23, %f24, %f22;
	ld.global.f32 	%f26, [%rd52+-4];
	add.s64 	%rd16, %rd15, %rd13;
	ld.global.f32 	%f27, [%rd16];
	fma.rn.f32 	%f28, %f26, %f27, %f25;
	ld.global.f32 	%f29, [%rd52];
	add.s64 	%rd17, %rd16, %rd13;
	ld.global.f32 	%f30, [%rd17];
	fma.rn.f32 	%f31, %f29, %f30, %f28;
	ld.global.f32 	%f32, [%rd52+4];
	add.s64 	%rd18, %rd17, %rd13;
	ld.global.f32 	%f33, [%rd18];
	fma.rn.f32 	%f34, %f32, %f33, %f31;
	ld.global.f32 	%f35, [%rd52+8];
	add.s64 	%rd19, %rd18, %rd13;
	ld.global.f32 	%f36, [%rd19];
	fma.rn.f32 	%f37, %f35, %f36, %f34;
	ld.global.f32 	%f38, [%rd52+12];
	add.s64 	%rd20, %rd19, %rd13;
	ld.global.f32 	%f39, [%rd20];
	fma.rn.f32 	%f67, %f38, %f39, %f37;
	add.s32 	%r37, %r37, 8;
	add.s32 	%r36, %r36, %r7;
	add.s64 	%rd52, %rd52, 32;
	setp.ne.s32 	%p6, %r37, 0;
	@%p6 bra 	$L__BB0_4;
$L__BB0_5:
	setp.eq.s32 	%p7, %r4, 0;
	@%p7 bra 	$L__BB0_13;
	and.b32  	%r13, %r19, 3;
	setp.lt.u32 	%p8, %r4, 4;
	@%p8 bra 	$L__BB0_8;
	add.s32 	%r28, %r39, %r3;
	mul.wide.u32 	%rd21, %r28, 4;
	add.s64 	%rd22, %rd2, %rd21;
	ld.global.f32 	%f41, [%rd22];
	mad.lo.s32 	%r29, %r39, %r18, %r2;
	mul.wide.s32 	%rd23, %r29, 4;
	add.s64 	%rd24, %rd1, %rd23;
	ld.global.f32 	%f42, [%rd24];
	fma.rn.f32 	%f43, %f41, %f42, %f67;
	cvt.u64.u32 	%rd25, %r3;
	cvt.u64.u32 	%rd26, %r39;
	add.s64 	%rd27, %rd26, %rd25;
	shl.b64 	%rd28, %rd27, 2;
	add.s64 	%rd29, %rd2, %rd28;
	ld.global.f32 	%f44, [%rd29+4];
	mul.wide.s32 	%rd30, %r18, 4;
	add.s64 	%rd31, %rd24, %rd30;
	ld.global.f32 	%f45, [%rd31];
	fma.rn.f32 	%f46, %f44, %f45, %f43;
	ld.global.f32 	%f47, [%rd29+8];
	add.s64 	%rd32, %rd31, %rd30;
	ld.global.f32 	%f48, [%rd32];
	fma.rn.f32 	%f49, %f47, %f48, %f46;
	ld.global.f32 	%f50, [%rd29+12];
	add.s64 	%rd33, %rd32, %rd30;
	ld.global.f32 	%f51, [%rd33];
	fma.rn.f32 	%f67, %f50, %f51, %f49;
	add.s32 	%r39, %r39, 4;
$L__BB0_8:
	setp.eq.s32 	%p9, %r13, 0;
	@%p9 bra 	$L__BB0_13;
	setp.eq.s32 	%p10, %r13, 1;
	@%p10 bra 	$L__BB0_11;
	add.s32 	%r30, %r39, %r3;
	mul.wide.u32 	%rd34, %r30, 4;
	add.s64 	%rd35, %rd2, %rd34;
	ld.global.f32 	%f53, [%rd35];
	mad.lo.s32 	%r31, %r39, %r18, %r2;
	mul.wide.s32 	%rd36, %r31, 4;
	add.s64 	%rd37, %rd1, %rd36;
	ld.global.f32 	%f54, [%rd37];
	fma.rn.f32 	%f55, %f53, %f54, %f67;
	cvt.u64.u32 	%rd38, %r3;
	cvt.u64.u32 	%rd39, %r39;
	add.s64 	%rd40, %rd39, %rd38;
	shl.b64 	%rd41, %rd40, 2;
	add.s64 	%rd42, %rd2, %rd41;
	ld.global.f32 	%f56, [%rd42+4];
	mul.wide.s32 	%rd43, %r18, 4;
	add.s64 	%rd44, %rd37, %rd43;
	ld.global.f32 	%f57, [%rd44];
	fma.rn.f32 	%f67, %f56, %f57, %f55;
	add.s32 	%r39, %r39, 2;
$L__BB0_11:
	and.b32  	%r32, %r19, 1;
	setp.eq.b32 	%p11, %r32, 1;
	not.pred 	%p12, %p11;
	@%p12 bra 	$L__BB0_13;
	add.s32 	%r33, %r39, %r3;
	mul.wide.u32 	%rd45, %r33, 4;
	add.s64 	%rd46, %rd2, %rd45;
	ld.global.f32 	%f58, [%rd46];
	mad.lo.s32 	%r34, %r39, %r18, %r2;
	mul.wide.s32 	%rd47, %r34, 4;
	add.s64 	%rd48, %rd1, %rd47;
	ld.global.f32 	%f59, [%rd48];
	fma.rn.f32 	%f67, %f58, %f59, %f67;
$L__BB0_13:
	mad.lo.s32 	%r35, %r18, %r1, %r2;
	cvta.to.global.u64 	%rd49, %rd6;
	mul.wide.s32 	%rd50, %r35, 4;
	add.s64 	%rd51, %rd49, %rd50;
	st.global.f32 	[%rd51], %f67;
$L__BB0_14:
	ret;

}
	// .globl	_Z12matmul_tiledPKfS0_Pfiii
.visible .entry _Z12matmul_tiledPKfS0_Pfiii(
	.param .u64 .ptr .align 1 _Z12matmul_tiledPKfS0_Pfiii_param_0,
	.param .u64 .ptr .align 1 _Z12matmul_tiledPKfS0_Pfiii_param_1,
	.param .u64 .ptr .align 1 _Z12matmul_tiledPKfS0_Pfiii_param_2,
	.param .u32 _Z12matmul_tiledPKfS0_Pfiii_param_3,
	.param .u32 _Z12matmul_tiledPKfS0_Pfiii_param_4,
	.param .u32 _Z12matmul_tiledPKfS0_Pfiii_param_5
)
{
	.reg .pred 	%p<12>;
	.reg .b32 	%r<42>;
	.reg .b32 	%f<63>;
	.reg .b64 	%rd<13>;
	// demoted variable
	.shared .align 4 .b8 _ZZ12matmul_tiledPKfS0_PfiiiE4sh_A[1024];
	// demoted variable
	.shared .align 4 .b8 _ZZ12matmul_tiledPKfS0_PfiiiE4sh_B[1024];
	ld.param.u64 	%rd3, [_Z12matmul_tiledPKfS0_Pfiii_param_0];
	ld.param.u64 	%rd4, [_Z12matmul_tiledPKfS0_Pfiii_param_1];
	ld.param.u64 	%rd5, [_Z12matmul_tiledPKfS0_Pfiii_param_2];
	ld.param.u32 	%r23, [_Z12matmul_tiledPKfS0_Pfiii_param_3];
	ld.param.u32 	%r24, [_Z12matmul_tiledPKfS0_Pfiii_param_4];
	ld.param.u32 	%r25, [_Z12matmul_tiledPKfS0_Pfiii_param_5];
	mov.u32 	%r26, %ctaid.y;
	mov.u32 	%r27, %ntid.y;
	mov.u32 	%r39, %tid.y;
	mad.lo.s32 	%r2, %r26, %r27, %r39;
	mov.u32 	%r28, %ctaid.x;
	mov.u32 	%r29, %ntid.x;
	mov.u32 	%r37, %tid.x;
	mad.lo.s32 	%r4, %r28, %r29, %r37;
	setp.lt.s32 	%p1, %r25, 1;
	mov.f32 	%f62, 0f00000000;
	@%p1 bra 	$L__BB1_7;
	add.s32 	%r30, %r25, 15;
	shr.u32 	%r31, %r30, 4;
	shl.b32 	%r32, %r39, 6;
	mov.u32 	%r33, _ZZ12matmul_tiledPKfS0_PfiiiE4sh_A;
	add.s32 	%r5, %r33, %r32;
	shl.b32 	%r34, %r37, 2;
	add.s32 	%r6, %r5, %r34;
	mov.u32 	%r35, _ZZ12matmul_tiledPKfS0_PfiiiE4sh_B;
	add.s32 	%r8, %r35, %r34;
	add.s32 	%r7, %r8, %r32;
	neg.s32 	%r41, %r31;
	mad.lo.s32 	%r40, %r39, %r24, %r4;
	shl.b32 	%r11, %r24, 4;
	mad.lo.s32 	%r38, %r25, %r2, %r37;
	cvta.to.global.u64 	%rd1, %rd3;
	cvta.to.global.u64 	%rd2, %rd4;
	mov.f32 	%f62, 0f00000000;
$L__BB1_2:
	setp.ge.s32 	%p2, %r2, %r23;
	setp.ge.u32 	%p3, %r37, %r25;
	mov.f32 	%f60, 0f00000000;
	or.pred  	%p4, %p2, %p3;
	@%p4 bra 	$L__BB1_4;
	mul.wide.u32 	%rd6, %r38, 4;
	add.s64 	%rd7, %rd1, %rd6;
	ld.global.f32 	%f60, [%rd7];
$L__BB1_4:
	setp.ge.s32 	%p5, %r4, %r24;
	st.shared.f32 	[%r6], %f60;
	setp.ge.u32 	%p6, %r39, %r25;
	mov.f32 	%f61, 0f00000000;
	or.pred  	%p7, %p5, %p6;
	@%p7 bra 	$L__BB1_6;
	mul.wide.u32 	%rd8, %r40, 4;
	add.s64 	%rd9, %rd2, %rd8;
	ld.global.f32 	%f61, [%rd9];
$L__BB1_6:
	st.shared.f32 	[%r7], %f61;
	bar.sync 	0;
	ld.shared.f32 	%f12, [%r5];
	ld.shared.f32 	%f13, [%r8];
	fma.rn.f32 	%f14, %f12, %f13, %f62;
	ld.shared.f32 	%f15, [%r5+4];
	ld.shared.f32 	%f16, [%r8+64];
	fma.rn.f32 	%f17, %f15, %f16, %f14;
	ld.shared.f32 	%f18, [%r5+8];
	ld.shared.f32 	%f19, [%r8+128];
	fma.rn.f32 	%f20, %f18, %f19, %f17;
	ld.shared.f32 	%f21, [%r5+12];
	ld.shared.f32 	%f22, [%r8+192];
	fma.rn.f32 	%f23, %f21, %f22, %f20;
	ld.shared.f32 	%f24, [%r5+16];
	ld.shared.f32 	%f25, [%r8+256];
	fma.rn.f32 	%f26, %f24, %f25, %f23;
	ld.shared.f32 	%f27, [%r5+20];
	ld.shared.f32 	%f28, [%r8+320];
	fma.rn.f32 	%f29, %f27, %f28, %f26;
	ld.shared.f32 	%f30, [%r5+24];
	ld.shared.f32 	%f31, [%r8+384];
	fma.rn.f32 	%f32, %f30, %f31, %f29;
	ld.shared.f32 	%f33, [%r5+28];
	ld.shared.f32 	%f34, [%r8+448];
	fma.rn.f32 	%f35, %f33, %f34, %f32;
	ld.shared.f32 	%f36, [%r5+32];
	ld.shared.f32 	%f37, [%r8+512];
	fma.rn.f32 	%f38, %f36, %f37, %f35;
	ld.shared.f32 	%f39, [%r5+36];
	ld.shared.f32 	%f40, [%r8+576];
	fma.rn.f32 	%f41, %f39, %f40, %f38;
	ld.shared.f32 	%f42, [%r5+40];
	ld.shared.f32 	%f43, [%r8+640];
	fma.rn.f32 	%f44, %f42, %f43, %f41;
	ld.shared.f32 	%f45, [%r5+44];
	ld.shared.f32 	%f46, [%r8+704];
	fma.rn.f32 	%f47, %f45, %f46, %f44;
	ld.shared.f32 	%f48, [%r5+48];
	ld.shared.f32 	%f49, [%r8+768];
	fma.rn.f32 	%f50, %f48, %f49, %f47;
	ld.shared.f32 	%f51, [%r5+52];
	ld.shared.f32 	%f52, [%r8+832];
	fma.rn.f32 	%f53, %f51, %f52, %f50;
	ld.shared.f32 	%f54, [%r5+56];
	ld.shared.f32 	%f55, [%r8+896];
	fma.rn.f32 	%f56, %f54, %f55, %f53;
	ld.shared.f32 	%f57, [%r5+60];
	ld.shared.f32 	%f58, [%r8+960];
	fma.rn.f32 	%f62, %f57, %f58, %f56;
	bar.sync 	0;
	add.s32 	%r41, %r41, 1;
	setp.ne.s32 	%p8, %r41, 0;
	add.s32 	%r40, %r40, %r11;
	add.s32 	%r39, %r39, 16;
	add.s32 	%r38, %r38, 16;
	add.s32 	%r37, %r37, 16;
	@%p8 bra 	$L__BB1_2;
$L__BB1_7:
	setp.ge.s32 	%p9, %r2, %r23;
	setp.ge.s32 	%p10, %r4, %r24;
	or.pred  	%p11, %p9, %p10;
	@%p11 bra 	$L__BB1_9;
	mad.lo.s32 	%r36, %r24, %r2, %r4;
	cvta.to.global.u64 	%rd10, %rd5;
	mul.wide.s32 	%rd11, %r36, 4;
	add.s64 	%rd12, %rd10, %rd11;
	st.global.f32 	[%rd12], %f62;
$L__BB1_9:
	ret;

}


// ===== COMPILED SASS (sm_100) =====

	.target	sm_100

	.elftype	@"ET_EXEC"


//--------------------- .note.nv.tkinfo           --------------------------
	.section	.note.nv.tkinfo,"",@"SHT_NOTE"
	.sectionflags	@"SHF_NOTE_NV_TKINFO"
	.tkinfo
        /*0018*/ 	.word	0x00000002
        /*0030*/ 	.string	""
        /*0030*/ 	.string	"ptxas"
        /*0030*/ 	.string	"Cuda compilation tools, release 13.0, V13.0.88"
        /*0030*/ 	.string	"Build cuda_13.0.r13.0/compiler.36424714_0"
        /*0030*/ 	.string	"-arch sm_100 -m 64 "



//--------------------- .note.nv.cuinfo           --------------------------
	.section	.note.nv.cuinfo,"",@"SHT_NOTE"
	.sectionflags	@"SHF_NOTE_NV_CUINFO"
        /*0018*/ 	.short	0x0002
        /*001a*/ 	.short	0x0064
        /*001c*/ 	.short	0x0082
	.zero		2


//--------------------- .nv.info                  --------------------------
	.section	.nv.info,"",@"SHT_CUDA_INFO"
	.align	4


	//----- nvinfo : EIATTR_REGCOUNT
	.align		4
        /*0000*/ 	.byte	0x04, 0x2f
        /*0002*/ 	.short	(.L_1 - .L_0)
	.align		4
.L_0:
        /*0004*/ 	.word	index@(_Z12matmul_naivePKfS0_Pfiii)
        /*0008*/ 	.word	0x00000020


	//----- nvinfo : EIATTR_FRAME_SIZE
	.align		4
.L_1:
        /*000c*/ 	.byte	0x04, 0x11
        /*000e*/ 	.short	(.L_3 - .L_2)
	.align		4
.L_2:
        /*0010*/ 	.word	index@(_Z12matmul_naivePKfS0_Pfiii)
        /*0014*/ 	.word	0x00000000


	//----- nvinfo : EIATTR_REGCOUNT
	.align		4
.L_3:
        /*0018*/ 	.byte	0x04, 0x2f
        /*001a*/ 	.short	(.L_5 - .L_4)
	.align		4
.L_4:
        /*001c*/ 	.word	index@(_Z12matmul_tiledPKfS0_Pfiii)
        /*0020*/ 	.word	0x00000020


	//----- nvinfo : EIATTR_FRAME_SIZE
	.align		4
.L_5:
        /*0024*/ 	.byte	0x04, 0x11
        /*0026*/ 	.short	(.L_7 - .L_6)
	.align		4
.L_6:
        /*0028*/ 	.word	index@(_Z12matmul_tiledPKfS0_Pfiii)
        /*002c*/ 	.word	0x00000000


	//----- nvinfo : EIATTR_MIN_STACK_SIZE
	.align		4
.L_7:
        /*0030*/ 	.byte	0x04, 0x12
        /*0032*/ 	.short	(.L_9 - .L_8)
	.align		4
.L_8:
        /*0034*/ 	.word	index@(_Z12matmul_tiledPKfS0_Pfiii)
        /*0038*/ 	.word	0x00000000


	//----- nvinfo : EIATTR_MIN_STACK_SIZE
	.align		4
.L_9:
        /*003c*/ 	.byte	0x04, 0x12
        /*003e*/ 	.short	(.L_11 - .L_10)
	.align		4
.L_10:
        /*0040*/ 	.word	index@(_Z12matmul_naivePKfS0_Pfiii)
        /*0044*/ 	.word	0x00000000
.L_11:


//--------------------- .nv.compat                --------------------------
	.section	.nv.compat,"",@"SHT_CUDA_COMPAT_INFO"
	.align	4
        /*0000*/ 	.byte	0x02, 0x09, 0x00, 0x00, 0x02, 0x02, 0x01, 0x00, 0x02, 0x05, 0x05, 0x00, 0x03, 0x07, 0x01, 0x01
        /*0010*/ 	.byte	0x02, 0x03, 0x00, 0x00, 0x02, 0x06, 0x01, 0x00, 0x04, 0x0b, 0x08, 0x00, 0x09, 0x00, 0x00, 0x00
        /*0020*/ 	.byte	0x00, 0x00, 0x00, 0x00


//--------------------- .nv.info._Z12matmul_tiledPKfS0_Pfiii --------------------------
	.section	.nv.info._Z12matmul_tiledPKfS0_Pfiii,"",@"SHT_CUDA_INFO"
	.sectionflags	@""
	.align	4


	//----- nvinfo : EIATTR_CUDA_API_VERSION
	.align		4
        /*0000*/ 	.byte	0x04, 0x37
        /*0002*/ 	.short	(.L_13 - .L_12)
.L_12:
        /*0004*/ 	.word	0x00000082


	//----- nvinfo : EIATTR_KPARAM_INFO
	.align		4
.L_13:
        /*0008*/ 	.byte	0x04, 0x17
        /*000a*/ 	.short	(.L_15 - .L_14)
.L_14:
        /*000c*/ 	.word	0x00000000
        /*0010*/ 	.short	0x0005
        /*0012*/ 	.short	0x0020
        /*0014*/ 	.byte	0x00, 0xf0, 0x11, 0x00


	//----- nvinfo : EIATTR_KPARAM_INFO
	.align		4
.L_15:
        /*0018*/ 	.byte	0x04, 0x17
        /*001a*/ 	.short	(.L_17 - .L_16)
.L_16:
        /*001c*/ 	.word	0x00000000
        /*0020*/ 	.short	0x0004
        /*0022*/ 	.short	0x001c
        /*0024*/ 	.byte	0x00, 0xf0, 0x11, 0x00


	//----- nvinfo : EIATTR_KPARAM_INFO
	.align		4
.L_17:
        /*0028*/ 	.byte	0x04, 0x17
        /*002a*/ 	.short	(.L_19 - .L_18)
.L_18:
        /*002c*/ 	.word	0x00000000
        /*0030*/ 	.short	0x0003
        /*0032*/ 	.short	0x0018
        /*0034*/ 	.byte	0x00, 0xf0, 0x11, 0x00


	//----- nvinfo : EIATTR_KPARAM_INFO
	.align		4
.L_19:
        /*0038*/ 	.byte	0x04, 0x17
        /*003a*/ 	.short	(.L_21 - .L_20)
.L_20:
        /*003c*/ 	.word	0x00000000
        /*0040*/ 	.short	0x0002
        /*0042*/ 	.short	0x0010
        /*0044*/ 	.byte	0x00, 0xf5, 0x21, 0x00


	//----- nvinfo : EIATTR_KPARAM_INFO
	.align		4
.L_21:
        /*0048*/ 	.byte	0x04, 0x17
        /*004a*/ 	.short	(.L_23 - .L_22)
.L_22:
        /*004c*/ 	.word	0x00000000
        /*0050*/ 	.short	0x0001
        /*0052*/ 	.short	0x0008
        /*0054*/ 	.byte	0x00, 0xf5, 0x21, 0x00


	//----- nvinfo : EIATTR_KPARAM_INFO
	.align		4
.L_23:
        /*0058*/ 	.byte	0x04, 0x17
        /*005a*/ 	.short	(.L_25 - .L_24)
.L_24:
        /*005c*/ 	.word	0x00000000
        /*0060*/ 	.short	0x0000
        /*0062*/ 	.short	0x0000
        /*0064*/ 	.byte	0x00, 0xf5, 0x21, 0x00


	//----- nvinfo : EIATTR_SPARSE_MMA_MASK
	.align		4
.L_25:
        /*0068*/ 	.byte	0x03, 0x50
        /*006a*/ 	.short	0x0000


	//----- nvinfo : EIATTR_MAXREG_COUNT
	.align		4
        /*006c*/ 	.byte	0x03, 0x1b
        /*006e*/ 	.short	0x00ff


	//----- nvinfo : EIATTR_NUM_BARRIERS
	.align		4
        /*0070*/ 	.byte	0x02, 0x4c
        /*0072*/ 	.byte	0x01
	.zero		1


	//----- nvinfo : EIATTR_MERCURY_ISA_VERSION
	.align		4
        /*0074*/ 	.byte	0x03, 0x5f
        /*0076*/ 	.short	0x0101


	//----- nvinfo : EIATTR_VRC_CTA_INIT_COUNT
	.align		4
        /*0078*/ 	.byte	0x02, 0x4a
	.zero		1
	.zero		1


	//----- nvinfo : EIATTR_EXIT_INSTR_OFFSETS
	.align		4
        /*007c*/ 	.byte	0x04, 0x1c
        /*007e*/ 	.short	(.L_27 - .L_26)


	//   ....[0]....
.L_26:
        /*0080*/ 	.word	0x000005f0


	//   ....[1]....
        /*0084*/ 	.word	0x00000640


	//----- nvinfo : EIATTR_CBANK_PARAM_SIZE
	.align		4
.L_27:
        /*0088*/ 	.byte	0x03, 0x19
        /*008a*/ 	.short	0x0024


	//----- nvinfo : EIATTR_PARAM_CBANK
	.align		4
        /*008c*/ 	.byte	0x04, 0x0a
        /*008e*/ 	.short	(.L_29 - .L_28)
	.align		4
.L_28:
        /*0090*/ 	.word	index@(.nv.constant0._Z12matmul_tiledPKfS0_Pfiii)
        /*0094*/ 	.short	0x0380
        /*0096*/ 	.short	0x0024


	//----- nvinfo : EIATTR_SW_WAR
	.align		4
.L_29:
        /*0098*/ 	.byte	0x04, 0x36
        /*009a*/ 	.short	(.L_31 - .L_30)
.L_30:
        /*009c*/ 	.word	0x00000008
.L_31:


//--------------------- .nv.info._Z12matmul_naivePKfS0_Pfiii --------------------------
	.section	.nv.info._Z12matmul_naivePKfS0_Pfiii,"",@"SHT_CUDA_INFO"
	.sectionflags	@""
	.align	4


	//----- nvinfo : EIATTR_CUDA_API_VERSION
	.align		4
        /*0000*/ 	.byte	0x04, 0x37
        /*0002*/ 	.short	(.L_33 - .L_32)
.L_32:
        /*0004*/ 	.word	0x00000082


	//----- nvinfo : EIATTR_KPARAM_INFO
	.align		4
.L_33:
        /*0008*/ 	.byte	0x04, 0x17
        /*000a*/ 	.short	(.L_35 - .L_34)
.L_34:
        /*000c*/ 	.word	0x00000000
        /*0010*/ 	.short	0x0005
        /*0012*/ 	.short	0x0020
        /*0014*/ 	.byte	0x00, 0xf0, 0x11, 0x00


	//----- nvinfo : EIATTR_KPARAM_INFO
	.align		4
.L_35:
        /*0018*/ 	.byte	0x04, 0x17
        /*001a*/ 	.short	(.L_37 - .L_36)
.L_36:
        /*001c*/ 	.word	0x00000000
        /*0020*/ 	.short	0x0004
        /*0022*/ 	.short	0x001c
        /*0024*/ 	.byte	0x00, 0xf0, 0x11, 0x00


	//----- nvinfo : EIATTR_KPARAM_INFO
	.align		4
.L_37:
        /*0028*/ 	.byte	0x04, 0x17
        /*002a*/ 	.short	(.L_39 - .L_38)
.L_38:
        /*002c*/ 	.word	0x00000000
        /*0030*/ 	.short	0x0003
        /*0032*/ 	.short	0x0018
        /*0034*/ 	.byte	0x00, 0xf0, 0x11, 0x00


	//----- nvinfo : EIATTR_KPARAM_INFO
	.align		4
.L_39:
        /*0038*/ 	.byte	0x04, 0x17
        /*003a*/ 	.short	(.L_41 - .L_40)
.L_40:
        /*003c*/ 	.word	0x00000000
        /*0040*/ 	.short	0x0002
        /*0042*/ 	.short	0x0010
        /*0044*/ 	.byte	0x00, 0xf5, 0x21, 0x00


	//----- nvinfo : EIATTR_KPARAM_INFO
	.align		4
.L_41:
        /*0048*/ 	.byte	0x04, 0x17
        /*004a*/ 	.short	(.L_43 - .L_42)
.L_42:
        /*004c*/ 	.word	0x00000000
        /*0050*/ 	.short	0x0001
        /*0052*/ 	.short	0x0008
        /*0054*/ 	.byte	0x00, 0xf5, 0x21, 0x00


	//----- nvinfo : EIATTR_KPARAM_INFO
	.align		4
.L_43:
        /*0058*/ 	.byte	0x04, 0x17
        /*005a*/ 	.short	(.L_45 - .L_44)
.L_44:
        /*005c*/ 	.word	0x00000000
        /*0060*/ 	.short	0x0000
        /*0062*/ 	.short	0x0000
        /*0064*/ 	.byte	0x00, 0xf5, 0x21, 0x00


	//----- nvinfo : EIATTR_SPARSE_MMA_MASK
	.align		4
.L_45:
        /*0068*/ 	.byte	0x03, 0x50
        /*006a*/ 	.short	0x0000


	//----- nvinfo : EIATTR_MAXREG_COUNT
	.align		4
        /*006c*/ 	.byte	0x03, 0x1b
        /*006e*/ 	.short	0x00ff


	//----- nvinfo : EIATTR_MERCURY_ISA_VERSION
	.align		4
        /*0070*/ 	.byte	0x03, 0x5f
        /*0072*/ 	.short	0x0101


	//----- nvinfo : EIATTR_VRC_CTA_INIT_COUNT
	.align		4
        /*0074*/ 	.byte	0x02, 0x4a
	.zero		1
	.zero		1


	//----- nvinfo : EIATTR_EXIT_INSTR_OFFSETS
	.align		4
        /*0078*/ 	.byte	0x04, 0x1c
        /*007a*/ 	.short	(.L_47 - .L_46)


	//   ....[0]....
.L_46:
        /*007c*/ 	.word	0x000000c0


	//   ....[1]....
        /*0080*/ 	.word	0x000008e0


	//----- nvinfo : EIATTR_CBANK_PARAM_SIZE
	.align		4
.L_47:
        /*0084*/ 	.byte	0x03, 0x19
        /*0086*/ 	.short	0x0024


	//----- nvinfo : EIATTR_PARAM_CBANK
	.align		4
        /*0088*/ 	.byte	0x04, 0x0a
        /*008a*/ 	.short	(.L_49 - .L_48)
	.align		4
.L_48:
        /*008c*/ 	.word	index@(.nv.constant0._Z12matmul_naivePKfS0_Pfiii)
        /*0090*/ 	.short	0x0380
        /*0092*/ 	.short	0x0024


	//----- nvinfo : EIATTR_SW_WAR
	.align		4
.L_49:
        /*0094*/ 	.byte	0x04, 0x36
        /*0096*/ 	.short	(.L_51 - .L_50)
.L_50:
        /*0098*/ 	.word	0x00000008
.L_51:


//--------------------- .nv.callgraph             --------------------------
	.section	.nv.callgraph,"",@"SHT_CUDA_CALLGRAPH"
	.align	4
	.sectionentsize	8
	.align		4
        /*0000*/ 	.word	0x00000000
	.align		4
        /*0004*/ 	.word	0xffffffff
	.align		4
        /*0008*/ 	.word	0x00000000
	.align		4
        /*000c*/ 	.word	0xfffffffe
	.align		4
        /*0010*/ 	.word	0x00000000
	.align		4
        /*0014*/ 	.word	0xfffffffd
	.align		4
        /*0018*/ 	.word	0x00000000
	.align		4
        /*001c*/ 	.word	0xfffffffc


//--------------------- .text._Z12matmul_tiledPKfS0_Pfiii --------------------------
	.section	.text._Z12matmul_tiledPKfS0_Pfiii,"ax",@progbits
	.align	128
        .global         _Z12matmul_tiledPKfS0_Pfiii
        .type           _Z12matmul_tiledPKfS0_Pfiii,@function
        .size           _Z12matmul_tiledPKfS0_Pfiii,(.L_x_8 - _Z12matmul_tiledPKfS0_Pfiii)
        .other          _Z12matmul_tiledPKfS0_Pfiii,@"STO_CUDA_ENTRY STV_DEFAULT"
_Z12matmul_tiledPKfS0_Pfiii:
.text._Z12matmul_tiledPKfS0_Pfiii:
[----:B------:R-:W-:Y:S01]  /*0000*/  LDC R1, c[0x0][0x37c] ;  /* 0x0000df00ff017b82 */ /* 0x000fe20000000800 */
[----:B------:R-:W0:Y:S01]  /*0010*/  S2R R0, SR_TID.Y ;  /* 0x0000000000007919 */ /* 0x000e220000002200 */
[----:B------:R-:W1:Y:S06]  /*0020*/  LDCU UR10, c[0x0][0x3a0] ;  /* 0x00007400ff0a77ac */ /* 0x000e6c0008000800 */
[----:B------:R-:W0:Y:S01]  /*0030*/  LDC R2, c[0x0][0x364] ;  /* 0x0000d900ff027b82 */ /* 0x000e220000000800 */
[----:B------:R-:W-:Y:S01]  /*0040*/  HFMA2 R21, -RZ, RZ, 0, 0 ;  /* 0x00000000ff157431 */ /* 0x000fe200000001ff */
[----:B------:R-:W2:Y:S01]  /*0050*/  S2R R13, SR_TID.X ;  /* 0x00000000000d7919 */ /* 0x000ea20000002100 */
[----:B------:R-:W3:Y:S05]  /*0060*/  LDCU.64 UR8, c[0x0][0x358] ;  /* 0x00006b00ff0877ac */ /* 0x000eea0008000a00 */
[----:B------:R-:W0:Y:S08]  /*0070*/  S2UR UR4, SR_CTAID.Y ;  /* 0x00000000000479c3 */ /* 0x000e300000002600 */
[----:B------:R-:W2:Y:S01]  /*0080*/  S2UR UR5, SR_CTAID.X ;  /* 0x00000000000579c3 */ /* 0x000ea20000002500 */
[----:B-1----:R-:W-:-:S07]  /*0090*/  UISETP.GE.AND UP0, UPT, UR10, 0x1, UPT ;  /* 0x000000010a00788c */ /* 0x002fce000bf06270 */
[----:B------:R-:W2:Y:S01]  /*00a0*/  LDC R3, c[0x0][0x360] ;  /* 0x0000d800ff037b82 */ /* 0x000ea20000000800 */
[----:B0-----:R-:W-:Y:S02]  /*00b0*/  IMAD R2, R2, UR4, R0 ;  /* 0x0000000402027c24 */ /* 0x001fe4000f8e0200 */
[----:B--2---:R-:W-:Y:S01]  /*00c0*/  IMAD R3, R3, UR5, R13 ;  /* 0x0000000503037c24 */ /* 0x004fe2000f8e020d */
[----:B---3--:R-:W-:Y:S06]  /*00d0*/  BRA.U !UP0, `(.L_x_0) ;  /* 0x0000000508387547 */ /* 0x008fec000b800000 */
[----:B------:R-:W0:Y:S01]  /*00e0*/  S2UR UR7, SR_CgaCtaId ;  /* 0x00000000000779c3 */ /* 0x000e220000008800 */
[----:B------:R-:W1:Y:S01]  /*00f0*/  LDCU UR11, c[0x0][0x39c] ;  /* 0x00007380ff0b77ac */ /* 0x000e620008000800 */
[----:B------:R-:W-:Y:S01]  /*0100*/  MOV R21, RZ ;  /* 0x000000ff00157202 */ /* 0x000fe20000000f00 */
[----:B------:R-:W-:Y:S01]  /*0110*/  IMAD R14, R2, UR10, R13 ;  /* 0x0000000a020e7c24 */ /* 0x000fe2000f8e020d */
[----:B------:R-:W-:Y:S01]  /*0120*/  UMOV UR5, 0x400 ;  /* 0x0000040000057882 */ /* 0x000fe20000000000 */
[----:B------:R-:W-:-:S03]  /*0130*/  UIADD3 UR4, UPT, UPT, UR10, 0xf, URZ ;  /* 0x0000000f0a047890 */ /* 0x000fc6000fffe0ff */
[----:B------:R-:W2:Y:S01]  /*0140*/  LDC R12, c[0x0][0x39c] ;  /* 0x0000e700ff0c7b82 */ /* 0x000ea20000000800 */
[----:B------:R-:W-:Y:S02]  /*0150*/  UIADD3 UR6, UPT, UPT, UR5, 0x400, URZ ;  /* 0x0000040005067890 */ /* 0x000fe4000fffe0ff */
[----:B------:R-:W-:Y:S01]  /*0160*/  USHF.R.U32.HI UR4, URZ, 0x4, UR4 ;  /* 0x00000004ff047899 */ /* 0x000fe20008011604 */
[----:B------:R-:W3:Y:S01]  /*0170*/  LDCU UR13, c[0x0][0x3a0] ;  /* 0x00007400ff0d77ac */ /* 0x000ee20008000800 */
[----:B------:R-:W4:Y:S01]  /*0180*/  LDCU UR12, c[0x0][0x398] ;  /* 0x00007300ff0c77ac */ /* 0x000f220008000800 */
[----:B-1----:R-:W-:Y:S01]  /*0190*/  IMAD R19, R0, UR11, R3 ;  /* 0x0000000b00137c24 */ /* 0x002fe2000f8e0203 */
[----:B------:R-:W-:Y:S02]  /*01a0*/  UIADD3 UR4, UPT, UPT, -UR4, URZ, URZ ;  /* 0x000000ff04047290 */ /* 0x000fe4000fffe1ff */
[----:B0-----:R-:W-:Y:S02]  /*01b0*/  ULEA UR5, UR7, UR5, 0x18 ;  /* 0x0000000507057291 */ /* 0x001fe4000f8ec0ff */
[----:B------:R-:W-:-:S04]  /*01c0*/  ULEA UR6, UR7, UR6, 0x18 ;  /* 0x0000000607067291 */ /* 0x000fc8000f8ec0ff */
[C---:B------:R-:W-:Y:S02]  /*01d0*/  LEA R16, R0.reuse, UR5, 0x6 ;  /* 0x0000000500107c11 */ /* 0x040fe4000f8e30ff */
[C---:B------:R-:W-:Y:S02]  /*01e0*/  LEA R15, R13.reuse, UR6, 0x2 ;  /* 0x000000060d0f7c11 */ /* 0x040fe4000f8e10ff */
[----:B------:R-:W-:Y:S02]  /*01f0*/  LEA R18, R13, R16, 0x2 ;  /* 0x000000100d127211 */ /* 0x000fe400078e10ff */
[----:B---34-:R-:W-:-:S07]  /*0200*/  LEA R17, R0, R15, 0x6 ;  /* 0x0000000f00117211 */ /* 0x018fce00078e30ff */
.L_x_1:
[----:B------:R-:W-:Y:S01]  /*0210*/  ISETP.GE.U32.AND P1, PT, R13, UR13, PT ;  /* 0x0000000d0d007c0c */ /* 0x000fe2000bf26070 */
[----:B------:R-:W-:Y:S01]  /*0220*/  HFMA2 R22, -RZ, RZ, 0, 0 ;  /* 0x00000000ff167431 */ /* 0x000fe200000001ff */
[----:B------:R-:W-:Y:S02]  /*0230*/  ISETP.GE.U32.AND P0, PT, R0, UR13, PT ;  /* 0x0000000d00007c0c */ /* 0x000fe4000bf06070 */
[----:B------:R-:W-:Y:S02]  /*0240*/  ISETP.GE.OR P1, PT, R2, UR12, P1 ;  /* 0x0000000c02007c0c */ /* 0x000fe40008f26670 */
[----:B--2---:R-:W-:Y:S02]  /*0250*/  ISETP.GE.OR P0, PT, R3, R12, P0 ;  /* 0x0000000c0300720c */ /* 0x004fe40000706670 */
[----:B------:R-:W-:-:S09]  /*0260*/  MOV R29, RZ ;  /* 0x000000ff001d7202 */ /* 0x000fd20000000f00 */
[----:B------:R-:W0:Y:S08]  /*0270*/  @!P1 LDC.64 R6, c[0x0][0x380] ;  /* 0x0000e000ff069b82 */ /* 0x000e300000000a00 */
[----:B------:R-:W1:Y:S01]  /*0280*/  @!P0 LDC.64 R4, c[0x0][0x388] ;  /* 0x0000e200ff048b82 */ /* 0x000e620000000a00 */
[----:B0-----:R-:W-:-:S05]  /*0290*/  @!P1 IMAD.WIDE.U32 R6, R14, 0x4, R6 ;  /* 0x000000040e069825 */ /* 0x001fca00078e0006 */
[----:B------:R-:W2:Y:S01]  /*02a0*/  @!P1 LDG.E R29, desc[UR8][R6.64] ;  /* 0x00000008061d9981 */ /* 0x000ea2000c1e1900 */
[----:B-1----:R-:W-:-:S05]  /*02b0*/  @!P0 IMAD.WIDE.U32 R24, R19, 0x4, R4 ;  /* 0x0000000413188825 */ /* 0x002fca00078e0004 */
[----:B------:R-:W3:Y:S01]  /*02c0*/  @!P0 LDG.E R22, desc[UR8][R24.64] ;  /* 0x0000000818168981 */ /* 0x000ee2000c1e1900 */
[----:B------:R-:W-:-:S04]  /*02d0*/  UIADD3 UR4, UPT, UPT, UR4, 0x1, URZ ;  /* 0x0000000104047890 */ /* 0x000fc8000fffe0ff */
[----:B------:R-:W-:Y:S01]  /*02e0*/  UISETP.NE.AND UP0, UPT, UR4, URZ, UPT ;  /* 0x000000ff0400728c */ /* 0x000fe2000bf05270 */
[----:B------:R-:W-:Y:S02]  /*02f0*/  IADD3 R0, PT, PT, R0, 0x10, RZ ;  /* 0x0000001000007810 */ /* 0x000fe40007ffe0ff */
[----:B------:R-:W-:Y:S02]  /*0300*/  IADD3 R13, PT, PT, R13, 0x10, RZ ;  /* 0x000000100d0d7810 */ /* 0x000fe40007ffe0ff */
[----:B------:R-:W-:Y:S02]  /*0310*/  IADD3 R14, PT, PT, R14, 0x10, RZ ;  /* 0x000000100e0e7810 */ /* 0x000fe40007ffe0ff */
[----:B------:R-:W-:Y:S01]  /*0320*/  LEA R19, R12, R19, 0x4 ;  /* 0x000000130c137211 */ /* 0x000fe200078e20ff */
[----:B--2---:R-:W-:Y:S04]  /*0330*/  STS [R18], R29 ;  /* 0x0000001d12007388 */ /* 0x004fe80000000800 */
[----:B---3--:R-:W-:Y:S01]  /*0340*/  STS [R17], R22 ;  /* 0x0000001611007388 */ /* 0x008fe20000000800 */
[----:B------:R-:W-:Y:S06]  /*0350*/  BAR.SYNC.DEFER_BLOCKING 0x0 ;  /* 0x0000000000007b1d */ /* 0x000fec0000010000 */
[----:B------:R-:W-:Y:S04]  /*0360*/  LDS R28, [R15] ;  /* 0x000000000f1c7984 */ /* 0x000fe80000000800 */
[----:B------:R-:W0:Y:S04]  /*0370*/  LDS.128 R8, [R16] ;  /* 0x0000000010087984 */ /* 0x000e280000000c00 */
[----:B------:R-:W1:Y:S04]  /*0380*/  LDS R29, [R15+0x40] ;  /* 0x000040000f1d7984 */ /* 0x000e680000000800 */
[----:B------:R-:W2:Y:S04]  /*0390*/  LDS R27, [R15+0x80] ;  /* 0x000080000f1b7984 */ /* 0x000ea80000000800 */
[----:B------:R-:W3:Y:S04]  /*03a0*/  LDS R26, [R15+0xc0] ;  /* 0x0000c0000f1a7984 */ /* 0x000ee80000000800 */
[----:B------:R-:W-:Y:S04]  /*03b0*/  LDS R23, [R15+0x100] ;  /* 0x000100000f177984 */ /* 0x000fe80000000800 */
[----:B------:R-:W4:Y:S04]  /*03c0*/  LDS.128 R4, [R16+0x10] ;  /* 0x0000100010047984 */ /* 0x000f280000000c00 */
[----:B------:R-:W5:Y:S04]  /*03d0*/  LDS R20, [R15+0x140] ;  /* 0x000140000f147984 */ /* 0x000f680000000800 */
[----:B------:R-:W5:Y:S04]  /*03e0*/  LDS R25, [R15+0x180] ;  /* 0x000180000f197984 */ /* 0x000f680000000800 */
[----:B------:R-:W5:Y:S04]  /*03f0*/  LDS R22, [R15+0x1c0] ;  /* 0x0001c0000f167984 */ /* 0x000f680000000800 */
[----:B------:R-:W-:Y:S01]  /*0400*/  LDS R24, [R15+0x240] ;  /* 0x000240000f187984 */ /* 0x000fe20000000800 */
[----:B0-----:R-:W-:-:S03]  /*0410*/  FFMA R8, R8, R28, R21 ;  /* 0x0000001c08087223 */ /* 0x001fc60000000015 */
[----:B------:R-:W-:Y:S01]  /*0420*/  LDS R21, [R15+0x200] ;  /* 0x000200000f157984 */ /* 0x000fe20000000800 */
[----:B-1----:R-:W-:-:S04]  /*0430*/  FFMA R8, R29, R9, R8 ;  /* 0x000000091d087223 */ /* 0x002fc80000000008 */
[----:B--2---:R-:W-:-:S04]  /*0440*/  FFMA R27, R27, R10, R8 ;  /* 0x0000000a1b1b7223 */ /* 0x004fc80000000008 */
[----:B---3--:R-:W-:Y:S02]  /*0450*/  FFMA R27, R26, R11, R27 ;  /* 0x0000000b1a1b7223 */ /* 0x008fe4000000001b */
[----:B------:R-:W0:Y:S02]  /*0460*/  LDS.128 R8, [R16+0x20] ;  /* 0x0000200010087984 */ /* 0x000e240000000c00 */
[----:B----4-:R-:W-:-:S04]  /*0470*/  FFMA R23, R4, R23, R27 ;  /* 0x0000001704177223 */ /* 0x010fc8000000001b */
[----:B-----5:R-:W-:Y:S02]  /*0480*/  FFMA R20, R20, R5, R23 ;  /* 0x0000000514147223 */ /* 0x020fe40000000017 */
[----:B------:R-:W1:Y:S02]  /*0490*/  LDS R23, [R15+0x280] ;  /* 0x000280000f177984 */ /* 0x000e640000000800 */
[----:B------:R-:W-:Y:S02]  /*04a0*/  FFMA R25, R25, R6, R20 ;  /* 0x0000000619197223 */ /* 0x000fe40000000014 */
[----:B------:R-:W2:Y:S02]  /*04b0*/  LDS R20, [R15+0x2c0] ;  /* 0x0002c0000f147984 */ /* 0x000ea40000000800 */
[----:B------:R-:W-:Y:S02]  /*04c0*/  FFMA R27, R22, R7, R25 ;  /* 0x00000007161b7223 */ /* 0x000fe40000000019 */
[----:B------:R-:W-:Y:S04]  /*04d0*/  LDS R25, [R15+0x300] ;  /* 0x000300000f197984 */ /* 0x000fe80000000800 */
[----:B------:R-:W3:Y:S04]  /*04e0*/  LDS.128 R4, [R16+0x30] ;  /* 0x0000300010047984 */ /* 0x000ee80000000c00 */
[----:B------:R-:W4:Y:S01]  /*04f0*/  LDS R22, [R15+0x340] ;  /* 0x000340000f167984 */ /* 0x000f220000000800 */
[----:B0-----:R-:W-:-:S03]  /*0500*/  FFMA R27, R8, R21, R27 ;  /* 0x00000015081b7223 */ /* 0x001fc6000000001b */
[----:B------:R-:W0:Y:S04]  /*0510*/  LDS R21, [R15+0x380] ;  /* 0x000380000f157984 */ /* 0x000e280000000800 */
[----:B------:R-:W5:Y:S01]  /*0520*/  LDS R8, [R15+0x3c0] ;  /* 0x0003c0000f087984 */ /* 0x000f620000000800 */
[----:B------:R-:W-:-:S04]  /*0530*/  FFMA R24, R24, R9, R27 ;  /* 0x0000000918187223 */ /* 0x000fc8000000001b */
[----:B-1----:R-:W-:-:S04]  /*0540*/  FFMA R23, R23, R10, R24 ;  /* 0x0000000a17177223 */ /* 0x002fc80000000018 */
[----:B--2---:R-:W-:-:S04]  /*0550*/  FFMA R11, R20, R11, R23 ;  /* 0x0000000b140b7223 */ /* 0x004fc80000000017 */
[----:B---3--:R-:W-:-:S04]  /*0560*/  FFMA R11, R4, R25, R11 ;  /* 0x00000019040b7223 */ /* 0x008fc8000000000b */
[----:B----4-:R-:W-:-:S04]  /*0570*/  FFMA R22, R22, R5, R11 ;  /* 0x0000000516167223 */ /* 0x010fc8000000000b */
[----:B0-----:R-:W-:-:S04]  /*0580*/  FFMA R21, R21, R6, R22 ;  /* 0x0000000615157223 */ /* 0x001fc80000000016 */
[----:B-----5:R-:W-:Y:S01]  /*0590*/  FFMA R21, R8, R7, R21 ;  /* 0x0000000708157223 */ /* 0x020fe20000000015 */
[----:B------:R-:W-:Y:S06]  /*05a0*/  BAR.SYNC.DEFER_BLOCKING 0x0 ;  /* 0x0000000000007b1d */ /* 0x000fec0000010000 */
[----:B------:R-:W-:Y:S05]  /*05b0*/  BRA.U UP0, `(.L_x_1) ;  /* 0xfffffffd00147547 */ /* 0x000fea000b83ffff */
.L_x_0:
[----:B------:R-:W0:Y:S02]  /*05c0*/  LDCU.64 UR4, c[0x0][0x398] ;  /* 0x00007300ff0477ac */ /* 0x000e240008000a00 */
[----:B0-----:R-:W-:-:S04]  /*05d0*/  ISETP.GE.AND P0, PT, R3, UR5, PT ;  /* 0x0000000503007c0c */ /* 0x001fc8000bf06270 */
[----:B------:R-:W-:-:S13]  /*05e0*/  ISETP.GE.OR P0, PT, R2, UR4, P0 ;  /* 0x0000000402007c0c */ /* 0x000fda0008706670 */
[----:B------:R-:W-:Y:S05]  /*05f0*/  @P0 EXIT ;  /* 0x000000000000094d */ /* 0x000fea0003800000 */
[----:B------:R-:W0:Y:S01]  /*0600*/  LDC.64 R4, c[0x0][0x390] ;  /* 0x0000e400ff047b82 */ /* 0x000e220000000a00 */
[----:B------:R-:W-:-:S04]  /*0610*/  IMAD R3, R2, UR5, R3 ;  /* 0x0000000502037c24 */ /* 0x000fc8000f8e0203 */
[----:B0-----:R-:W-:-:S05]  /*0620*/  IMAD.WIDE R2, R3, 0x4, R4 ;  /* 0x0000000403027825 */ /* 0x001fca00078e0204 */
[----:B------:R-:W-:Y:S01]  /*0630*/  STG.E desc[UR8][R2.64], R21 ;  /* 0x0000001502007986 */ /* 0x000fe2000c101908 */
[----:B------:R-:W-:Y:S05]  /*0640*/  EXIT ;  /* 0x000000000000794d */ /* 0x000fea0003800000 */
.L_x_2:
[----:B------:R-:W-:-:S00]  /*0650*/  BRA `(.L_x_2) ;  /* 0xfffffffc00fc7947 */ /* 0x000fc0000383ffff */
[----:B------:R-:W-:-:S00]  /*0660*/  NOP ;  /* 0x0000000000007918 */ /* 0x000fc00000000000 */
        /* <DEDUP_REMOVED lines=9> */
.L_x_8:


//--------------------- .text._Z12matmul_naivePKfS0_Pfiii --------------------------
	.section	.text._Z12matmul_naivePKfS0_Pfiii,"ax",@progbits
	.align	128
        .global         _Z12matmul_naivePKfS0_Pfiii
        .type           _Z12matmul_naivePKfS0_Pfiii,@function
        .size           _Z12matmul_naivePKfS0_Pfiii,(.L_x_9 - _Z12matmul_naivePKfS0_Pfiii)
        .other          _Z12matmul_naivePKfS0_Pfiii,@"STO_CUDA_ENTRY STV_DEFAULT"
_Z12matmul_naivePKfS0_Pfiii:
.text._Z12matmul_naivePKfS0_Pfiii:
[----:B------:R-:W-:Y:S01]  /*0000*/  LDC R1, c[0x0][0x37c] ;  /* 0x0000df00ff017b82 */ /* 0x000fe20000000800 */
[----:B------:R-:W0:Y:S07]  /*0010*/  S2R R5, SR_TID.X ;  /* 0x0000000000057919 */ /* 0x000e2e0000002100 */
[----:B------:R-:W1:Y:S01]  /*0020*/  LDC R19, c[0x0][0x364] ;  /* 0x0000d900ff137b82 */ /* 0x000e620000000800 */
[----:B------:R-:W1:Y:S07]  /*0030*/  S2R R4, SR_TID.Y ;  /* 0x0000000000047919 */ /* 0x000e6e0000002200 */
[----:B------:R-:W0:Y:S08]  /*0040*/  S2UR UR5, SR_CTAID.X ;  /* 0x00000000000579c3 */ /* 0x000e300000002500 */
[----:B------:R-:W0:Y:S08]  /*0050*/  LDC R0, c[0x0][0x360] ;  /* 0x0000d800ff007b82 */ /* 0x000e300000000800 */
[----:B------:R-:W1:Y:S08]  /*0060*/  S2UR UR4, SR_CTAID.Y ;  /* 0x00000000000479c3 */ /* 0x000e700000002600 */
[----:B------:R-:W2:Y:S01]  /*0070*/  LDC.64 R2, c[0x0][0x398] ;  /* 0x0000e600ff027b82 */ /* 0x000ea20000000a00 */
[----:B0-----:R-:W-:-:S02]  /*0080*/  IMAD R0, R0, UR5, R5 ;  /* 0x0000000500007c24 */ /* 0x001fc4000f8e0205 */
[----:B-1----:R-:W-:-:S03]  /*0090*/  IMAD R19, R19, UR4, R4 ;  /* 0x0000000413137c24 */ /* 0x002fc6000f8e0204 */
[----:B--2---:R-:W-:-:S04]  /*00a0*/  ISETP.GE.AND P0, PT, R0, R3, PT ;  /* 0x000000030000720c */ /* 0x004fc80003f06270 */
[----:B------:R-:W-:-:S13]  /*00b0*/  ISETP.GE.OR P0, PT, R19, R2, P0 ;  /* 0x000000021300720c */ /* 0x000fda0000706670 */
[----:B------:R-:W-:Y:S05]  /*00c0*/  @P0 EXIT ;  /* 0x000000000000094d */ /* 0x000fea0003800000 */
[----:B------:R-:W0:Y:S01]  /*00d0*/  LDC R2, c[0x0][0x3a0] ;  /* 0x0000e800ff027b82 */ /* 0x000e220000000800 */
[----:B------:R-:W1:Y:S01]  /*00e0*/  LDCU.64 UR4, c[0x0][0x358] ;  /* 0x00006b00ff0477ac */ /* 0x000e620008000a00 */
[----:B------:R-:W-:Y:S01]  /*00f0*/  HFMA2 R24, -RZ, RZ, 0, 0 ;  /* 0x00000000ff187431 */ /* 0x000fe200000001ff */
[----:B0-----:R-:W-:-:S13]  /*0100*/  ISETP.GE.AND P0, PT, R2, 0x1, PT ;  /* 0x000000010200780c */ /* 0x001fda0003f06270 */
[----:B-1----:R-:W-:Y:S05]  /*0110*/  @!P0 BRA `(.L_x_3) ;  /* 0x0000000400e08947 */ /* 0x002fea0003800000 */
[C---:B------:R-:W-:Y:S01]  /*0120*/  ISETP.GE.U32.AND P1, PT, R2.reuse, 0x8, PT ;  /* 0x000000080200780c */ /* 0x040fe20003f26070 */
[----:B------:R-:W-:Y:S01]  /*0130*/  IMAD R20, R19, R2, RZ ;  /* 0x0000000213147224 */ /* 0x000fe200078e02ff */
[----:B------:R-:W-:Y:S02]  /*0140*/  LOP3.LUT R27, R2, 0x7, RZ, 0xc0, !PT ;  /* 0x00000007021b7812 */ /* 0x000fe400078ec0ff */
[----:B------:R-:W-:Y:S02]  /*0150*/  MOV R24, RZ ;  /* 0x000000ff00187202 */ /* 0x000fe40000000f00 */
[----:B------:R-:W-:Y:S02]  /*0160*/  ISETP.NE.AND P0, PT, R27, RZ, PT ;  /* 0x000000ff1b00720c */ /* 0x000fe40003f05270 */
[----:B------:R-:W-:-:S05]  /*0170*/  MOV R21, RZ ;  /* 0x000000ff00157202 */ /* 0x000fca0000000f00 */
[----:B------:R-:W-:Y:S06]  /*0180*/  @!P1 BRA `(.L_x_4) ;  /* 0x0000000000c49947 */ /* 0x000fec0003800000 */
[----:B------:R-:W0:Y:S01]  /*0190*/  LDC.64 R4, c[0x0][0x380] ;  /* 0x0000e000ff047b82 */ /* 0x000e220000000a00 */
[----:B------:R-:W-:Y:S02]  /*01a0*/  LOP3.LUT R21, R2, 0x7ffffff8, RZ, 0xc0, !PT ;  /* 0x7ffffff802157812 */ /* 0x000fe400078ec0ff */
[----:B------:R-:W-:Y:S02]  /*01b0*/  MOV R24, RZ ;  /* 0x000000ff00187202 */ /* 0x000fe40000000f00 */
[----:B------:R-:W-:Y:S02]  /*01c0*/  MOV R18, R0 ;  /* 0x0000000000127202 */ /* 0x000fe40000000f00 */
[----:B------:R-:W-:Y:S01]  /*01d0*/  IADD3 R22, PT, PT, -R21, RZ, RZ ;  /* 0x000000ff15167210 */ /* 0x000fe20007ffe1ff */
[----:B0-----:R-:W-:-:S03]  /*01e0*/  IMAD.WIDE.U32 R4, R20, 0x4, R4 ;  /* 0x0000000414047825 */ /* 0x001fc600078e0004 */
[----:B------:R-:W-:-:S04]  /*01f0*/  IADD3 R6, P1, PT, R4, 0x10, RZ ;  /* 0x0000001004067810 */ /* 0x000fc80007f3e0ff */
[----:B------:R-:W-:-:S09]  /*0200*/  IADD3.X R7, PT, PT, RZ, R5, RZ, P1, !PT ;  /* 0x00000005ff077210 */ /* 0x000fd20000ffe4ff */
.L_x_5:
[----:B------:R-:W0:Y:S01]  /*0210*/  LDC.64 R16, c[0x0][0x388] ;  /* 0x0000e200ff107b82 */ /* 0x000e220000000a00 */
[----:B------:R-:W-:Y:S02]  /*0220*/  MOV R4, R6 ;  /* 0x0000000600047202 */ /* 0x000fe40000000f00 */
[----:B------:R-:W-:-:S05]  /*0230*/  MOV R5, R7 ;  /* 0x0000000700057202 */ /* 0x000fca0000000f00 */
[----:B------:R-:W2:Y:S04]  /*0240*/  LDG.E R25, desc[UR4][R4.64+-0x10] ;  /* 0xfffff00404197981 */ /* 0x000ea8000c1e1900 */
[----:B------:R-:W3:Y:S04]  /*0250*/  LDG.E R23, desc[UR4][R4.64+-0xc] ;  /* 0xfffff40404177981 */ /* 0x000ee8000c1e1900 */
[----:B------:R-:W4:Y:S04]  /*0260*/  LDG.E R29, desc[UR4][R4.64+-0x8] ;  /* 0xfffff804041d7981 */ /* 0x000f28000c1e1900 */
[----:B------:R-:W5:Y:S01]  /*0270*/  LDG.E R28, desc[UR4][R4.64+-0x4] ;  /* 0xfffffc04041c7981 */ /* 0x000f62000c1e1900 */
[----:B0-----:R-:W-:-:S05]  /*0280*/  IMAD.WIDE R16, R18, 0x4, R16 ;  /* 0x0000000412107825 */ /* 0x001fca00078e0210 */
[----:B------:R0:W2:Y:S01]  /*0290*/  LDG.E R26, desc[UR4][R16.64] ;  /* 0x00000004101a7981 */ /* 0x0000a2000c1e1900 */
[----:B------:R-:W-:-:S04]  /*02a0*/  IMAD.WIDE R14, R3, 0x4, R16 ;  /* 0x00000004030e7825 */ /* 0x000fc800078e0210 */
[C---:B------:R-:W-:Y:S02]  /*02b0*/  IMAD.WIDE R6, R3.reuse, 0x4, R14 ;  /* 0x0000000403067825 */ /* 0x040fe400078e020e */
[----:B------:R-:W3:Y:S02]  /*02c0*/  LDG.E R14, desc[UR4][R14.64] ;  /* 0x000000040e0e7981 */ /* 0x000ee4000c1e1900 */
[C---:B------:R-:W-:Y:S02]  /*02d0*/  IMAD.WIDE R10, R3.reuse, 0x4, R6 ;  /* 0x00000004030a7825 */ /* 0x040fe400078e0206 */
[----:B------:R-:W4:Y:S02]  /*02e0*/  LDG.E R6, desc[UR4][R6.64] ;  /* 0x0000000406067981 */ /* 0x000f24000c1e1900 */
[C---:B------:R-:W-:Y:S02]  /*02f0*/  IMAD.WIDE R8, R3.reuse, 0x4, R10 ;  /* 0x0000000403087825 */ /* 0x040fe400078e020a */
[----:B------:R-:W5:Y:S02]  /*0300*/  LDG.E R10, desc[UR4][R10.64] ;  /* 0x000000040a0a7981 */ /* 0x000f64000c1e1900 */
[----:B------:R-:W-:-:S02]  /*0310*/  IMAD.WIDE R12, R3, 0x4, R8 ;  /* 0x00000004030c7825 */ /* 0x000fc400078e0208 */
[----:B------:R-:W5:Y:S04]  /*0320*/  LDG.E R7, desc[UR4][R4.64] ;  /* 0x0000000404077981 */ /* 0x000f68000c1e1900 */
[----:B------:R-:W5:Y:S01]  /*0330*/  LDG.E R8, desc[UR4][R8.64] ;  /* 0x0000000408087981 */ /* 0x000f62000c1e1900 */
[----:B0-----:R-:W-:-:S03]  /*0340*/  IMAD.WIDE R16, R3, 0x4, R12 ;  /* 0x0000000403107825 */ /* 0x001fc600078e020c */
[----:B------:R-:W5:Y:S04]  /*0350*/  LDG.E R12, desc[UR4][R12.64] ;  /* 0x000000040c0c7981 */ /* 0x000f68000c1e1900 */
[----:B------:R-:W5:Y:S04]  /*0360*/  LDG.E R15, desc[UR4][R16.64] ;  /* 0x00000004100f7981 */ /* 0x000f68000c1e1900 */
[----:B------:R-:W5:Y:S04]  /*0370*/  LDG.E R9, desc[UR4][R4.64+0x4] ;  /* 0x0000040404097981 */ /* 0x000f68000c1e1900 */
[----:B------:R-:W5:Y:S01]  /*0380*/  LDG.E R11, desc[UR4][R4.64+0xc] ;  /* 0x00000c04040b7981 */ /* 0x000f62000c1e1900 */
[----:B--2---:R-:W-:Y:S01]  /*0390*/  FFMA R26, R25, R26, R24 ;  /* 0x0000001a191a7223 */ /* 0x004fe20000000018 */
[----:B------:R-:W-:-:S02]  /*03a0*/  IMAD.WIDE R24, R3, 0x4, R16 ;  /* 0x0000000403187825 */ /* 0x000fc400078e0210 */
[----:B------:R-:W2:Y:S04]  /*03b0*/  LDG.E R16, desc[UR4][R4.64+0x8] ;  /* 0x0000080404107981 */ /* 0x000ea8000c1e1900 */
[----:B------:R-:W2:Y:S01]  /*03c0*/  LDG.E R24, desc[UR4][R24.64] ;  /* 0x0000000418187981 */ /* 0x000ea2000c1e1900 */
[----:B---3--:R-:W-:Y:S01]  /*03d0*/  FFMA R14, R23, R14, R26 ;  /* 0x0000000e170e7223 */ /* 0x008fe2000000001a */
[----:B------:R-:W-:-:S03]  /*03e0*/  IADD3 R22, PT, PT, R22, 0x8, RZ ;  /* 0x0000000816167810 */ /* 0x000fc60007ffe0ff */
[----:B----4-:R-:W-:Y:S01]  /*03f0*/  FFMA R29, R29, R6, R14 ;  /* 0x000000061d1d7223 */ /* 0x010fe2000000000e */
[----:B------:R-:W-:-:S03]  /*0400*/  ISETP.NE.AND P1, PT, R22, RZ, PT ;  /* 0x000000ff1600720c */ /* 0x000fc60003f25270 */
[----:B-----5:R-:W-:Y:S01]  /*0410*/  FFMA R10, R28, R10, R29 ;  /* 0x0000000a1c0a7223 */ /* 0x020fe2000000001d */
[----:B------:R-:W-:-:S03]  /*0420*/  IADD3 R6, P2, PT, R4, 0x20, RZ ;  /* 0x0000002004067810 */ /* 0x000fc60007f5e0ff */
[----:B------:R-:W-:Y:S01]  /*0430*/  FFMA R8, R7, R8, R10 ;  /* 0x0000000807087223 */ /* 0x000fe2000000000a */
[----:B------:R-:W-:Y:S02]  /*0440*/  IADD3.X R7, PT, PT, RZ, R5, RZ, P2, !PT ;  /* 0x00000005ff077210 */ /* 0x000fe400017fe4ff */
[----:B------:R-:W-:Y:S01]  /*0450*/  LEA R18, R3, R18, 0x3 ;  /* 0x0000001203127211 */ /* 0x000fe200078e18ff */
[----:B------:R-:W-:-:S04]  /*0460*/  FFMA R9, R9, R12, R8 ;  /* 0x0000000c09097223 */ /* 0x000fc80000000008 */
[----:B--2---:R-:W-:-:S04]  /*0470*/  FFMA R16, R16, R15, R9 ;  /* 0x0000000f10107223 */ /* 0x004fc80000000009 */
[----:B------:R-:W-:Y:S01]  /*0480*/  FFMA R24, R11, R24, R16 ;  /* 0x000000180b187223 */ /* 0x000fe20000000010 */
[----:B------:R-:W-:Y:S06]  /*0490*/  @P1 BRA `(.L_x_5) ;  /* 0xfffffffc005c1947 */ /* 0x000fec000383ffff */
.L_x_4:
[----:B------:R-:W-:Y:S05]  /*04a0*/  @!P0 BRA `(.L_x_3) ;  /* 0x0000000000fc8947 */ /* 0x000fea0003800000 */
[----:B------:R-:W-:Y:S02]  /*04b0*/  ISETP.GE.U32.AND P1, PT, R27, 0x4, PT ;  /* 0x000000041b00780c */ /* 0x000fe40003f26070 */
[----:B------:R-:W-:-:S04]  /*04c0*/  LOP3.LUT R16, R2, 0x3, RZ, 0xc0, !PT ;  /* 0x0000000302107812 */ /* 0x000fc800078ec0ff */
[----:B------:R-:W-:-:S07]  /*04d0*/  ISETP.NE.AND P0, PT, R16, RZ, PT ;  /* 0x000000ff1000720c */ /* 0x000fce0003f05270 */
[----:B------:R-:W-:Y:S06]  /*04e0*/  @!P1 BRA `(.L_x_6) ;  /* 0x00000000006c9947 */ /* 0x000fec0003800000 */
[----:B------:R-:W0:Y:S01]  /*04f0*/  LDC.64 R6, c[0x0][0x388] ;  /* 0x0000e200ff067b82 */ /* 0x000e220000000a00 */
[----:B------:R-:W1:Y:S01]  /*0500*/  LDCU.64 UR6, c[0x0][0x380] ;  /* 0x00007000ff0677ac */ /* 0x000e620008000a00 */
[----:B------:R-:W-:Y:S01]  /*0510*/  IMAD R9, R21, R3, R0 ;  /* 0x0000000315097224 */ /* 0x000fe200078e0200 */
[CC--:B------:R-:W-:Y:S02]  /*0520*/  IADD3 R5, PT, PT, R20.reuse, R21.reuse, RZ ;  /* 0x0000001514057210 */ /* 0x0c0fe40007ffe0ff */
[----:B------:R-:W-:-:S03]  /*0530*/  IADD3 R10, P1, PT, R20, R21, RZ ;  /* 0x00000015140a7210 */ /* 0x000fc60007f3e0ff */
[----:B------:R-:W2:Y:S01]  /*0540*/  LDC.64 R14, c[0x0][0x380] ;  /* 0x0000e000ff0e7b82 */ /* 0x000ea20000000a00 */
[----:B0-----:R-:W-:-:S04]  /*0550*/  IMAD.WIDE R6, R9, 0x4, R6 ;  /* 0x0000000409067825 */ /* 0x001fc800078e0206 */
[----:B------:R-:W-:Y:S02]  /*0560*/  IMAD.WIDE R8, R3, 0x4, R6 ;  /* 0x0000000403087825 */ /* 0x000fe400078e0206 */
[----:B------:R-:W3:Y:S02]  /*0570*/  LDG.E R6, desc[UR4][R6.64] ;  /* 0x0000000406067981 */ /* 0x000ee4000c1e1900 */
[----:B--2---:R-:W-:Y:S01]  /*0580*/  IMAD.WIDE.U32 R14, R5, 0x4, R14 ;  /* 0x00000004050e7825 */ /* 0x004fe200078e000e */
[----:B------:R-:W-:Y:S02]  /*0590*/  IADD3.X R5, PT, PT, RZ, RZ, RZ, P1, !PT ;  /* 0x000000ffff057210 */ /* 0x000fe40000ffe4ff */
[----:B-1----:R-:W-:-:S03]  /*05a0*/  LEA R4, P1, R10, UR6, 0x2 ;  /* 0x000000060a047c11 */ /* 0x002fc6000f8210ff */
[----:B------:R-:W3:Y:S01]  /*05b0*/  LDG.E R15, desc[UR4][R14.64] ;  /* 0x000000040e0f7981 */ /* 0x000ee2000c1e1900 */
[----:B------:R-:W-:Y:S01]  /*05c0*/  LEA.HI.X R5, R10, UR7, R5, 0x2, P1 ;  /* 0x000000070a057c11 */ /* 0x000fe200088f1405 */
[C---:B------:R-:W-:Y:S02]  /*05d0*/  IMAD.WIDE R10, R3.reuse, 0x4, R8 ;  /* 0x00000004030a7825 */ /* 0x040fe400078e0208 */
[----:B------:R-:W2:Y:S04]  /*05e0*/  LDG.E R8, desc[UR4][R8.64] ;  /* 0x0000000408087981 */ /* 0x000ea8000c1e1900 */
[----:B------:R-:W2:Y:S01]  /*05f0*/  LDG.E R17, desc[UR4][R4.64+0x4] ;  /* 0x0000040404117981 */ /* 0x000ea2000c1e1900 */
[----:B------:R-:W-:-:S03]  /*0600*/  IMAD.WIDE R12, R3, 0x4, R10 ;  /* 0x00000004030c7825 */ /* 0x000fc600078e020a */
[----:B------:R-:W4:Y:S04]  /*0610*/  LDG.E R22, desc[UR4][R10.64] ;  /* 0x000000040a167981 */ /* 0x000f28000c1e1900 */
[----:B------:R-:W4:Y:S04]  /*0620*/  LDG.E R18, desc[UR4][R4.64+0x8] ;  /* 0x0000080404127981 */ /* 0x000f28000c1e1900 */
[----:B------:R-:W5:Y:S04]  /*0630*/  LDG.E R26, desc[UR4][R4.64+0xc] ;  /* 0x00000c04041a7981 */ /* 0x000f68000c1e1900 */
[----:B------:R-:W5:Y:S01]  /*0640*/  LDG.E R12, desc[UR4][R12.64] ;  /* 0x000000040c0c7981 */ /* 0x000f62000c1e1900 */
[----:B------:R-:W-:Y:S01]  /*0650*/  IADD3 R21, PT, PT, R21, 0x4, RZ ;  /* 0x0000000415157810 */ /* 0x000fe20007ffe0ff */
[----:B---3--:R-:W-:-:S04]  /*0660*/  FFMA R24, R15, R6, R24 ;  /* 0x000000060f187223 */ /* 0x008fc80000000018 */
[----:B--2---:R-:W-:-:S04]  /*0670*/  FFMA R17, R17, R8, R24 ;  /* 0x0000000811117223 */ /* 0x004fc80000000018 */
[----:B----4-:R-:W-:-:S04]  /*0680*/  FFMA R17, R18, R22, R17 ;  /* 0x0000001612117223 */ /* 0x010fc80000000011 */
[----:B-----5:R-:W-:-:S07]  /*0690*/  FFMA R24, R26, R12, R17 ;  /* 0x0000000c1a187223 */ /* 0x020fce0000000011 */
.L_x_6:
[----:B------:R-:W-:Y:S05]  /*06a0*/  @!P0 BRA `(.L_x_3) ;  /* 0x00000000007c8947 */ /* 0x000fea0003800000 */
[----:B------:R-:W-:Y:S01]  /*06b0*/  ISETP.NE.AND P1, PT, R16, 0x1, PT ;  /* 0x000000011000780c */ /* 0x000fe20003f25270 */
[----:B------:R-:W0:Y:S01]  /*06c0*/  LDC.64 R12, c[0x0][0x380] ;  /* 0x0000e000ff0c7b82 */ /* 0x000e220000000a00 */
[----:B------:R-:W-:-:S04]  /*06d0*/  LOP3.LUT R2, R2, 0x1, RZ, 0xc0, !PT ;  /* 0x0000000102027812 */ /* 0x000fc800078ec0ff */
[----:B------:R-:W-:-:S03]  /*06e0*/  ISETP.NE.U32.AND P0, PT, R2, 0x1, PT ;  /* 0x000000010200780c */ /* 0x000fc60003f05070 */
[----:B------:R-:W1:Y:S04]  /*06f0*/  LDC.64 R10, c[0x0][0x388] ;  /* 0x0000e200ff0a7b82 */ /* 0x000e680000000a00 */
[CC--:B------:R-:W-:Y:S02]  /*0700*/  @P1 IADD3 R15, PT, PT, R20.reuse, R21.reuse, RZ ;  /* 0x00000015140f1210 */ /* 0x0c0fe40007ffe0ff */
[----:B------:R-:W-:Y:S02]  /*0710*/  @P1 IADD3 R2, P2, PT, R20, R21, RZ ;  /* 0x0000001514021210 */ /* 0x000fe40007f5e0ff */
[----:B------:R-:W2:Y:S02]  /*0720*/  @P1 LDC.64 R4, c[0x0][0x380] ;  /* 0x0000e000ff041b82 */ /* 0x000ea40000000a00 */
[----:B------:R-:W-:-:S06]  /*0730*/  @P1 IADD3.X R14, PT, PT, RZ, RZ, RZ, P2, !PT ;  /* 0x000000ffff0e1210 */ /* 0x000fcc00017fe4ff */
[----:B------:R-:W3:Y:S01]  /*0740*/  LDC.64 R6, c[0x0][0x380] ;  /* 0x0000e000ff067b82 */ /* 0x000ee20000000a00 */
[----:B0-----:R-:W-:-:S04]  /*0750*/  @P1 IMAD.WIDE.U32 R12, R15, 0x4, R12 ;  /* 0x000000040f0c1825 */ /* 0x001fc800078e000c */
[C---:B------:R-:W-:Y:S01]  /*0760*/  @P1 IMAD R15, R21.reuse, R3, R0 ;  /* 0x00000003150f1224 */ /* 0x040fe200078e0200 */
[----:B------:R-:W-:Y:S01]  /*0770*/  @P1 IADD3 R21, PT, PT, R21, 0x2, RZ ;  /* 0x0000000215151810 */ /* 0x000fe20007ffe0ff */
[----:B------:R-:W4:Y:S01]  /*0780*/  @P1 LDG.E R13, desc[UR4][R12.64] ;  /* 0x000000040c0d1981 */ /* 0x000f22000c1e1900 */
[----:B------:R-:W0:Y:S01]  /*0790*/  LDC.64 R8, c[0x0][0x388] ;  /* 0x0000e200ff087b82 */ /* 0x000e220000000a00 */
[----:B-1----:R-:W-:Y:S01]  /*07a0*/  @P1 IMAD.WIDE R10, R15, 0x4, R10 ;  /* 0x000000040f0a1825 */ /* 0x002fe200078e020a */
[----:B------:R-:W-:Y:S02]  /*07b0*/  @!P0 IADD3 R17, PT, PT, R20, R21, RZ ;  /* 0x0000001514118210 */ /* 0x000fe40007ffe0ff */
[----:B--2---:R-:W-:Y:S01]  /*07c0*/  @P1 LEA R4, P2, R2, R4, 0x2 ;  /* 0x0000000402041211 */ /* 0x004fe200078410ff */
[----:B------:R-:W-:-:S03]  /*07d0*/  @!P0 IMAD R21, R21, R3, R0 ;  /* 0x0000000315158224 */ /* 0x000fc600078e0200 */
[----:B------:R-:W-:Y:S01]  /*07e0*/  @P1 LEA.HI.X R5, R2, R5, R14, 0x2, P2 ;  /* 0x0000000502051211 */ /* 0x000fe200010f140e */
[----:B------:R-:W-:Y:S01]  /*07f0*/  @P1 IMAD.WIDE R14, R3, 0x4, R10 ;  /* 0x00000004030e1825 */ /* 0x000fe200078e020a */
[----:B------:R-:W4:Y:S03]  /*0800*/  @P1 LDG.E R2, desc[UR4][R10.64] ;  /* 0x000000040a021981 */ /* 0x000f26000c1e1900 */
[----:B---3--:R-:W-:Y:S01]  /*0810*/  @!P0 IMAD.WIDE.U32 R6, R17, 0x4, R6 ;  /* 0x0000000411068825 */ /* 0x008fe200078e0006 */
[----:B------:R-:W2:Y:S04]  /*0820*/  @P1 LDG.E R5, desc[UR4][R4.64+0x4] ;  /* 0x0000040404051981 */ /* 0x000ea8000c1e1900 */
[----:B------:R-:W2:Y:S01]  /*0830*/  @P1 LDG.E R14, desc[UR4][R14.64] ;  /* 0x000000040e0e1981 */ /* 0x000ea2000c1e1900 */
[----:B0-----:R-:W-:-:S03]  /*0840*/  @!P0 IMAD.WIDE R8, R21, 0x4, R8 ;  /* 0x0000000415088825 */ /* 0x001fc600078e0208 */
[----:B------:R-:W3:Y:S04]  /*0850*/  @!P0 LDG.E R7, desc[UR4][R6.64] ;  /* 0x0000000406078981 */ /* 0x000ee8000c1e1900 */
[----:B------:R-:W3:Y:S01]  /*0860*/  @!P0 LDG.E R8, desc[UR4][R8.64] ;  /* 0x0000000408088981 */ /* 0x000ee2000c1e1900 */
[----:B----4-:R-:W-:-:S04]  /*0870*/  @P1 FFMA R2, R13, R2, R24 ;  /* 0x000000020d021223 */ /* 0x010fc80000000018 */
[----:B--2---:R-:W-:-:S04]  /*0880*/  @P1 FFMA R24, R5, R14, R2 ;  /* 0x0000000e05181223 */ /* 0x004fc80000000002 */
[----:B---3--:R-:W-:-:S07]  /*0890*/  @!P0 FFMA R24, R7, R8, R24 ;  /* 0x0000000807188223 */ /* 0x008fce0000000018 */
.L_x_3:
[----:B------:R-:W0:Y:S01]  /*08a0*/  LDC.64 R4, c[0x0][0x390] ;  /* 0x0000e400ff047b82 */ /* 0x000e220000000a00 */
[----:B------:R-:W-:-:S04]  /*08b0*/  IMAD R3, R19, R3, R0 ;  /* 0x0000000313037224 */ /* 0x000fc800078e0200 */
[----:B0-----:R-:W-:-:S05]  /*08c0*/  IMAD.WIDE R2, R3, 0x4, R4 ;  /* 0x0000000403027825 */ /* 0x001fca00078e0204 */
[----:B------:R-:W-:Y:S01]  /*08d0*/  STG.E desc[UR4][R2.64], R24 ;  /* 0x0000001802007986 */ /* 0x000fe2000c101904 */
[----:B------:R-:W-:Y:S05]  /*08e0*/  EXIT ;  /* 0x000000000000794d */ /* 0x000fea0003800000 */
.L_x_7:
        /* <DEDUP_REMOVED lines=9> */
.L_x_9:


//--------------------- .nv.shared._Z12matmul_tiledPKfS0_Pfiii --------------------------
	.section	.nv.shared._Z12matmul_tiledPKfS0_Pfiii,"aw",@nobits
	.sectionflags	@""
	.align	4
.nv.shared._Z12matmul_tiledPKfS0_Pfiii:
	.zero		3072


//--------------------- .nv.shared.reserved.0     --------------------------
	.section	.nv.shared.reserved.0,"aw",@nobits
	.weak		__nv_reservedSMEM_offset_0_alias
	.size		__nv_reservedSMEM_offset_0_alias, 0, 64
	.other		__nv_reservedSMEM_offset_0_alias,@"STO_CUDA_RESERVED_SHARED STV_DEFAULT"
__nv_reservedSMEM_offset_0_alias:
	.zero		0
	.zero		64


//--------------------- .nv.constant0._Z12matmul_tiledPKfS0_Pfiii --------------------------
	.section	.nv.constant0._Z12matmul_tiledPKfS0_Pfiii,"a",@progbits
	.sectionflags	@""
	.align	4
.nv.constant0._Z12matmul_tiledPKfS0_Pfiii:
	.zero		932


//--------------------- .nv.constant0._Z12matmul_naivePKfS0_Pfiii --------------------------
	.section	.nv.constant0._Z12matmul_naivePKfS0_Pfiii,"a",@progbits
	.sectionflags	@""
	.align	4
.nv.constant0._Z12matmul_naivePKfS0_Pfiii:
	.zero		932


//--------------------- SYMBOLS --------------------------

	.type		.nv.reservedSmem.offset0,@object
	.size		.nv.reservedSmem.offset0,0x4
	.type		.nv.reservedSmem.cap,@object
	.size		.nv.reservedSmem.cap,0x4
